	.headerflags	@"EF_CUDA_TEXMODE_UNIFIED EF_CUDA_64BIT_ADDRESS EF_CUDA_ACCELERATORS EF_CUDA_SM90 EF_CUDA_VIRTUAL_SM(EF_CUDA_SM90)"
	.elftype	@"ET_EXEC"


//--------------------- .nv.info                  --------------------------
	.section	.nv.info,"",@"SHT_CUDA_INFO"
	.align	4


	//----- nvinfo : EIATTR_REGCOUNT
	.align		4
        /*0000*/ 	.byte	0x04, 0x2f
        /*0002*/ 	.short	(.L_1 - .L_0)
	.align		4
.L_0:
        /*0004*/ 	.word	index@(triton_poi_fused_avg_pool2d_36)
        /*0008*/ 	.word	0x00000020


	//----- nvinfo : EIATTR_MIN_STACK_SIZE
	.align		4
.L_1:
        /*000c*/ 	.byte	0x04, 0x12
        /*000e*/ 	.short	(.L_3 - .L_2)
	.align		4
.L_2:
        /*0010*/ 	.word	index@(triton_poi_fused_avg_pool2d_36)
        /*0014*/ 	.word	0x00000000


	//----- nvinfo : EIATTR_FRAME_SIZE
	.align		4
.L_3:
        /*0018*/ 	.byte	0x04, 0x11
        /*001a*/ 	.short	(.L_5 - .L_4)
	.align		4
.L_4:
        /*001c*/ 	.word	index@(triton_poi_fused_avg_pool2d_36)
        /*0020*/ 	.word	0x00000000


	//----- nvinfo : EIATTR_MIN_STACK_SIZE
	.align		4
.L_5:
        /*0024*/ 	.byte	0x04, 0x12
        /*0026*/ 	.short	(.L_7 - .L_6)
	.align		4
.L_6:
        /*0028*/ 	.word	index@(triton_poi_fused_avg_pool2d_36)
        /*002c*/ 	.word	0x00000000
.L_7:


//--------------------- .nv.info.triton_poi_fused_avg_pool2d_36 --------------------------
	.section	.nv.info.triton_poi_fused_avg_pool2d_36,"",@"SHT_CUDA_INFO"
	.sectionflags	@""
	.align	4


	//----- nvinfo : EIATTR_CUDA_API_VERSION
	.align		4
        /*0000*/ 	.byte	0x04, 0x37
        /*0002*/ 	.short	(.L_9 - .L_8)
.L_8:
        /*0004*/ 	.word	0x0000007c


	//----- nvinfo : EIATTR_KPARAM_INFO
	.align		4
.L_9:
        /*0008*/ 	.byte	0x04, 0x17
        /*000a*/ 	.short	(.L_11 - .L_10)
.L_10:
        /*000c*/ 	.word	0x00000000
        /*0010*/ 	.short	0x0002
        /*0012*/ 	.short	0x0010
        /*0014*/ 	.byte	0x00, 0xf0, 0x11, 0x00


	//----- nvinfo : EIATTR_KPARAM_INFO
	.align		4
.L_11:
        /*0018*/ 	.byte	0x04, 0x17
        /*001a*/ 	.short	(.L_13 - .L_12)
.L_12:
        /*001c*/ 	.word	0x00000000
        /*0020*/ 	.short	0x0001
        /*0022*/ 	.short	0x0008
        /*0024*/ 	.byte	0x00, 0xf4, 0x21, 0x00


	//----- nvinfo : EIATTR_KPARAM_INFO
	.align		4
.L_13:
        /*0028*/ 	.byte	0x04, 0x17
        /*002a*/ 	.short	(.L_15 - .L_14)
.L_14:
        /*002c*/ 	.word	0x00000000
        /*0030*/ 	.short	0x0000
        /*0032*/ 	.short	0x0000
        /*0034*/ 	.byte	0x00, 0xf4, 0x21, 0x00


	//----- nvinfo : EIATTR_SPARSE_MMA_MASK
	.align		4
.L_15:
        /*0038*/ 	.byte	0x03, 0x50
        /*003a*/ 	.short	0x0000


	//----- nvinfo : EIATTR_MAXREG_COUNT
	.align		4
        /*003c*/ 	.byte	0x03, 0x1b
        /*003e*/ 	.short	0x00ff


	//----- nvinfo : EIATTR_EXIT_INSTR_OFFSETS
	.align		4
        /*0040*/ 	.byte	0x04, 0x1c
        /*0042*/ 	.short	(.L_17 - .L_16)


	//   ....[0]....
.L_16:
        /*0044*/ 	.word	0x00001870


	//   ....[1]....
        /*0048*/ 	.word	0x00001890


	//----- nvinfo : EIATTR_REQNTID
	.align		4
.L_17:
        /*004c*/ 	.byte	0x04, 0x10
        /*004e*/ 	.short	(.L_19 - .L_18)
.L_18:
        /*0050*/ 	.word	0x00000080
        /*0054*/ 	.word	0x00000001
        /*0058*/ 	.word	0x00000001


	//----- nvinfo : EIATTR_CBANK_PARAM_SIZE
	.align		4
.L_19:
        /*005c*/ 	.byte	0x03, 0x19
        /*005e*/ 	.short	0x0014


	//----- nvinfo : EIATTR_PARAM_CBANK
	.align		4
        /*0060*/ 	.byte	0x04, 0x0a
        /*0062*/ 	.short	(.L_21 - .L_20)
	.align		4
.L_20:
        /*0064*/ 	.word	index@(.nv.constant0.triton_poi_fused_avg_pool2d_36)
        /*0068*/ 	.short	0x0210
        /*006a*/ 	.short	0x0014


	//----- nvinfo : EIATTR_SW_WAR
	.align		4
.L_21:
        /*006c*/ 	.byte	0x04, 0x36
        /*006e*/ 	.short	(.L_23 - .L_22)
.L_22:
        /*0070*/ 	.word	0x00000008
.L_23:


//--------------------- .nv.callgraph             --------------------------
	.section	.nv.callgraph,"",@"SHT_CUDA_CALLGRAPH"
	.align	4
	.sectionentsize	8
	.align		4
        /*0000*/ 	.word	0x00000000
	.align		4
        /*0004*/ 	.word	0xffffffff
	.align		4
        /*0008*/ 	.word	0x00000000
	.align		4
        /*000c*/ 	.word	0xfffffffe
	.align		4
        /*0010*/ 	.word	0x00000000
	.align		4
        /*0014*/ 	.word	0xfffffffd
	.align		4
        /*0018*/ 	.word	0x00000000
	.align		4
        /*001c*/ 	.word	0xfffffffc


//--------------------- .text.triton_poi_fused_avg_pool2d_36 --------------------------
	.section	.text.triton_poi_fused_avg_pool2d_36,"ax",@progbits
	.align	128
        .global         triton_poi_fused_avg_pool2d_36
        .type           triton_poi_fused_avg_pool2d_36,@function
        .size           triton_poi_fused_avg_pool2d_36,(.L_x_1 - triton_poi_fused_avg_pool2d_36)
        .other          triton_poi_fused_avg_pool2d_36,@"STO_CUDA_ENTRY STV_DEFAULT"
triton_poi_fused_avg_pool2d_36:
.text.triton_poi_fused_avg_pool2d_36:
[----:B------:R-:W0:Y:S02]  /*0000*/  LDC R1, c[0x0][0x28] ;  /* 0x00000a00ff017b82 */ /* 0x000e240000000800 */
[----:B------:R-:W1:Y:S01]  /*0010*/  S2R R0, SR_TID.X ;  /* 0x0000000000007919 */ /* 0x000e620000002100 */
[----:B------:R-:W-:Y:S01]  /*0020*/  IMAD.MOV.U32 R22, RZ, RZ, RZ ;  /* 0x000000ffff167224 */ /* 0x000fe200078e00ff */
[----:B------:R-:W2:Y:S01]  /*0030*/  LDC.64 R24, c[0x0][0x210] ;  /* 0x00008400ff187b82 */ /* 0x000ea20000000a00 */
[----:B------:R-:W-:Y:S01]  /*0040*/  CS2R R8, SRZ ;  /* 0x0000000000087805 */ /* 0x000fe2000001ff00 */
[----:B------:R-:W3:Y:S01]  /*0050*/  S2R R23, SR_CTAID.X ;  /* 0x0000000000177919 */ /* 0x000ee20000002500 */
[----:B------:R-:W-:Y:S01]  /*0060*/  CS2R R10, SRZ ;  /* 0x00000000000a7805 */ /* 0x000fe2000001ff00 */
[----:B------:R-:W-:Y:S01]  /*0070*/  ULDC.64 UR4, c[0x0][0x208] ;  /* 0x0000820000047ab9 */ /* 0x000fe20000000a00 */
[----:B-1----:R-:W-:-:S05]  /*0080*/  IMAD.SHL.U32 R0, R0, 0x4, RZ ;  /* 0x0000000400007824 */ /* 0x002fca00078e00ff */
[----:B------:R-:W-:-:S05]  /*0090*/  LOP3.LUT R0, R0, 0x1fc, RZ, 0xc0, !PT ;  /* 0x000001fc00007812 */ /* 0x000fca00078ec0ff */
[----:B---3--:R-:W-:-:S04]  /*00a0*/  IMAD R23, R23, 0x400, R0 ;  /* 0x0000040017177824 */ /* 0x008fc800078e0200 */
[----:B------:R-:W-:-:S04]  /*00b0*/  IMAD.HI R2, R23, 0x2aaaaaab, RZ ;  /* 0x2aaaaaab17027827 */ /* 0x000fc800078e02ff */
[----:B------:R-:W-:Y:S01]  /*00c0*/  IMAD.HI R0, R23, -0x5f5f5f5f, R22 ;  /* 0xa0a0a0a117007827 */ /* 0x000fe200078e0216 */
[----:B------:R-:W-:-:S03]  /*00d0*/  SHF.R.U32.HI R3, RZ, 0x1f, R2 ;  /* 0x0000001fff037819 */ /* 0x000fc60000011602 */
[C---:B------:R-:W-:Y:S01]  /*00e0*/  VIADD R13, R23.reuse, 0xffffca00 ;  /* 0xffffca00170d7836 */ /* 0x040fe20000000000 */
[----:B------:R-:W-:Y:S01]  /*00f0*/  LEA.HI.SX32 R2, R2, R3, 0x19 ;  /* 0x0000000302027211 */ /* 0x000fe200078fcaff */
[----:B------:R-:W-:Y:S01]  /*0100*/  VIADD R15, R23, 0xffffcd00 ;  /* 0xffffcd00170f7836 */ /* 0x000fe20000000000 */
[----:B------:R-:W-:Y:S01]  /*0110*/  SHF.R.U32.HI R3, RZ, 0x1f, R0 ;  /* 0x0000001fff037819 */ /* 0x000fe20000011600 */
[----:B--2---:R-:W-:-:S03]  /*0120*/  IMAD.WIDE R12, R13, 0x4, R24 ;  /* 0x000000040d0c7825 */ /* 0x004fc600078e0218 */
[----:B------:R-:W-:Y:S01]  /*0130*/  LEA.HI.SX32 R3, R0, R3, 0x13 ;  /* 0x0000000300037211 */ /* 0x000fe200078f9aff */
[----:B------:R-:W-:-:S04]  /*0140*/  IMAD.HI R4, R2, 0x78787879, RZ ;  /* 0x7878787902047827 */ /* 0x000fc800078e02ff */
[----:B------:R-:W-:Y:S01]  /*0150*/  IMAD.HI R0, R3, 0x78787879, RZ ;  /* 0x7878787903007827 */ /* 0x000fe200078e02ff */
[----:B------:R-:W-:-:S03]  /*0160*/  SHF.R.U32.HI R5, RZ, 0x1f, R4 ;  /* 0x0000001fff057819 */ /* 0x000fc60000011604 */
[----:B------:R-:W-:Y:S01]  /*0170*/  IMAD.WIDE R14, R15, 0x4, R24 ;  /* 0x000000040f0e7825 */ /* 0x000fe200078e0218 */
[----:B------:R-:W-:Y:S02]  /*0180*/  LEA.HI.SX32 R7, R4, R5, 0x1d ;  /* 0x0000000504077211 */ /* 0x000fe400078feaff */
[----:B------:R-:W-:-:S03]  /*0190*/  SHF.R.U32.HI R5, RZ, 0x1f, R0 ;  /* 0x0000001fff057819 */ /* 0x000fc60000011600 */
[----:B------:R-:W-:Y:S01]  /*01a0*/  IMAD R2, R7, -0x11, R2 ;  /* 0xffffffef07027824 */ /* 0x000fe200078e0202 */
[----:B------:R-:W-:Y:S02]  /*01b0*/  LEA.HI.SX32 R0, R0, R5, 0x1d ;  /* 0x0000000500007211 */ /* 0x000fe400078feaff */
[----:B------:R-:W-:Y:S02]  /*01c0*/  CS2R R4, SRZ ;  /* 0x0000000000047805 */ /* 0x000fe4000001ff00 */
[----:B------:R-:W-:Y:S02]  /*01d0*/  CS2R R6, SRZ ;  /* 0x0000000000067805 */ /* 0x000fe4000001ff00 */
[----:B------:R-:W-:Y:S01]  /*01e0*/  ISETP.GT.AND P0, PT, R2, RZ, PT ;  /* 0x000000ff0200720c */ /* 0x000fe20003f04270 */
[----:B------:R-:W-:Y:S01]  /*01f0*/  IMAD R21, R0, -0x11, R3 ;  /* 0xffffffef00157824 */ /* 0x000fe200078e0203 */
[----:B------:R-:W-:-:S04]  /*0200*/  ISETP.GT.AND P1, PT, R2, -0x1, PT ;  /* 0xffffffff0200780c */ /* 0x000fc80003f24270 */
[C---:B------:R-:W-:Y:S02]  /*0210*/  ISETP.GT.AND P3, PT, R21.reuse, RZ, P0 ;  /* 0x000000ff1500720c */ /* 0x040fe40000764270 */
[----:B------:R-:W-:Y:S02]  /*0220*/  ISETP.GT.AND P1, PT, R21, RZ, P1 ;  /* 0x000000ff1500720c */ /* 0x000fe40000f24270 */
[C---:B------:R-:W-:Y:S02]  /*0230*/  ISETP.LT.AND P3, PT, R23.reuse, 0xd8c00, P3 ;  /* 0x000d8c001700780c */ /* 0x040fe40001f61270 */
[----:B------:R-:W-:-:S11]  /*0240*/  ISETP.LT.AND P6, PT, R23, 0xd8c00, P1 ;  /* 0x000d8c001700780c */ /* 0x000fd60000fc1270 */
[----:B------:R-:W2:Y:S04]  /*0250*/  @P3 LDG.E.128 R4, desc[UR4][R12.64] ;  /* 0x000000040c043981 */ /* 0x000ea8000c1e1d00 */
[----:B------:R1:W3:Y:S01]  /*0260*/  @P6 LDG.E.128 R8, desc[UR4][R14.64] ;  /* 0x000000040e086981 */ /* 0x0002e2000c1e1d00 */
[----:B------:R-:W-:Y:S02]  /*0270*/  VIADD R27, R23, 0x200 ;  /* 0x00000200171b7836 */ /* 0x000fe40000000000 */
[----:B------:R-:W-:Y:S02]  /*0280*/  IMAD.MOV.U32 R26, RZ, RZ, RZ ;  /* 0x000000ffff1a7224 */ /* 0x000fe400078e00ff */
[----:B------:R-:W-:-:S04]  /*0290*/  IMAD.HI R3, R27, 0x2aaaaaab, RZ ;  /* 0x2aaaaaab1b037827 */ /* 0x000fc800078e02ff */
[----:B------:R-:W-:Y:S01]  /*02a0*/  IMAD.HI R0, R27, -0x5f5f5f5f, R26 ;  /* 0xa0a0a0a11b007827 */ /* 0x000fe200078e021a */
[----:B------:R-:W-:Y:S02]  /*02b0*/  SHF.R.U32.HI R16, RZ, 0x1f, R3 ;  /* 0x0000001fff107819 */ /* 0x000fe40000011603 */
[----:B-1----:R-:W-:Y:S01]  /*02c0*/  CS2R R14, SRZ ;  /* 0x00000000000e7805 */ /* 0x002fe2000001ff00 */
[----:B------:R-:W-:Y:S01]  /*02d0*/  VIADD R29, R23, 0xffffcc00 ;  /* 0xffffcc00171d7836 */ /* 0x000fe20000000000 */
[----:B------:R-:W-:Y:S02]  /*02e0*/  LEA.HI.SX32 R16, R3, R16, 0x19 ;  /* 0x0000001003107211 */ /* 0x000fe400078fcaff */
[----:B------:R-:W-:Y:S01]  /*02f0*/  SHF.R.U32.HI R3, RZ, 0x1f, R0 ;  /* 0x0000001fff037819 */ /* 0x000fe20000011600 */
[----:B------:R-:W-:-:S03]  /*0300*/  IMAD.WIDE R28, R29, 0x4, R24 ;  /* 0x000000041d1c7825 */ /* 0x000fc600078e0218 */
[----:B------:R-:W-:Y:S01]  /*0310*/  LEA.HI.SX32 R0, R0, R3, 0x13 ;  /* 0x0000000300007211 */ /* 0x000fe200078f9aff */
[----:B------:R-:W-:-:S04]  /*0320*/  IMAD.HI R17, R16, 0x78787879, RZ ;  /* 0x7878787910117827 */ /* 0x000fc800078e02ff */
[----:B------:R-:W-:Y:S01]  /*0330*/  IMAD.HI R3, R0, 0x78787879, RZ ;  /* 0x7878787900037827 */ /* 0x000fe200078e02ff */
[----:B------:R-:W-:-:S04]  /*0340*/  SHF.R.U32.HI R12, RZ, 0x1f, R17 ;  /* 0x0000001fff0c7819 */ /* 0x000fc80000011611 */
[----:B------:R-:W-:Y:S02]  /*0350*/  LEA.HI.SX32 R17, R17, R12, 0x1d ;  /* 0x0000000c11117211 */ /* 0x000fe400078feaff */
[----:B------:R-:W-:-:S04]  /*0360*/  SHF.R.U32.HI R12, RZ, 0x1f, R3 ;  /* 0x0000001fff0c7819 */ /* 0x000fc80000011603 */
[----:B------:R-:W-:Y:S01]  /*0370*/  LEA.HI.SX32 R13, R3, R12, 0x1d ;  /* 0x0000000c030d7211 */ /* 0x000fe200078feaff */
[----:B------:R-:W-:-:S04]  /*0380*/  IMAD R3, R17, -0x11, R16 ;  /* 0xffffffef11037824 */ /* 0x000fc800078e0210 */
[----:B------:R-:W-:Y:S01]  /*0390*/  IMAD R0, R13, -0x11, R0 ;  /* 0xffffffef0d007824 */ /* 0x000fe200078e0200 */
[C---:B------:R-:W-:Y:S02]  /*03a0*/  ISETP.GT.AND P2, PT, R3.reuse, RZ, PT ;  /* 0x000000ff0300720c */ /* 0x040fe40003f44270 */
[----:B------:R-:W-:Y:S02]  /*03b0*/  CS2R R12, SRZ ;  /* 0x00000000000c7805 */ /* 0x000fe4000001ff00 */
[----:B------:R-:W-:Y:S02]  /*03c0*/  ISETP.GT.AND P1, PT, R3, -0x1, PT ;  /* 0xffffffff0300780c */ /* 0x000fe40003f24270 */
[C---:B------:R-:W-:Y:S02]  /*03d0*/  ISETP.GT.AND P4, PT, R0.reuse, RZ, P2 ;  /* 0x000000ff0000720c */ /* 0x040fe40001784270 */
[----:B------:R-:W-:Y:S02]  /*03e0*/  ISETP.GT.AND P1, PT, R0, RZ, P1 ;  /* 0x000000ff0000720c */ /* 0x000fe40000f24270 */
[----:B------:R-:W-:Y:S01]  /*03f0*/  ISETP.LT.AND P4, PT, R27, 0xd8c00, P4 ;  /* 0x000d8c001b00780c */ /* 0x000fe20002781270 */
[----:B------:R-:W-:Y:S01]  /*0400*/  VIADD R20, R23, 0xffffcf00 ;  /* 0xffffcf0017147836 */ /* 0x000fe20000000000 */
[----:B------:R-:W-:-:S02]  /*0410*/  ISETP.LT.AND P5, PT, R27, 0xd8c00, P1 ;  /* 0x000d8c001b00780c */ /* 0x000fc40000fa1270 */
[----:B------:R-:W-:Y:S02]  /*0420*/  CS2R R16, SRZ ;  /* 0x0000000000107805 */ /* 0x000fe4000001ff00 */
[----:B------:R-:W-:-:S07]  /*0430*/  CS2R R18, SRZ ;  /* 0x0000000000127805 */ /* 0x000fce000001ff00 */
[----:B------:R1:W4:Y:S02]  /*0440*/  @P4 LDG.E.128 R12, desc[UR4][R28.64] ;  /* 0x000000041c0c4981 */ /* 0x000324000c1e1d00 */
[----:B-1----:R-:W-:-:S04]  /*0450*/  IMAD.WIDE R28, R20, 0x4, R24 ;  /* 0x00000004141c7825 */ /* 0x002fc800078e0218 */
[----:B------:R-:W-:Y:S01]  /*0460*/  VIADD R20, R2, 0x1 ;  /* 0x0000000102147836 */ /* 0x000fe20000000000 */
[----:B------:R1:W5:Y:S04]  /*0470*/  @P5 LDG.E.128 R16, desc[UR4][R28.64] ;  /* 0x000000041c105981 */ /* 0x000368000c1e1d00 */
[----:B------:R-:W-:Y:S02]  /*0480*/  ISETP.GE.U32.AND P1, PT, R20, 0x11, PT ;  /* 0x000000111400780c */ /* 0x000fe40003f26070 */
[----:B--2---:R-:W-:Y:S02]  /*0490*/  SEL R4, R4, RZ, P3 ;  /* 0x000000ff04047207 */ /* 0x004fe40001800000 */
[----:B------:R-:W-:Y:S02]  /*04a0*/  SEL R5, R5, RZ, P3 ;  /* 0x000000ff05057207 */ /* 0x000fe40001800000 */
[----:B------:R-:W-:-:S02]  /*04b0*/  SEL R6, R6, RZ, P3 ;  /* 0x000000ff06067207 */ /* 0x000fc40001800000 */
[----:B------:R-:W-:Y:S02]  /*04c0*/  SEL R7, R7, RZ, P3 ;  /* 0x000000ff07077207 */ /* 0x000fe40001800000 */
[----:B------:R-:W-:Y:S02]  /*04d0*/  ISETP.GT.AND P3, PT, R21, RZ, !P1 ;  /* 0x000000ff1500720c */ /* 0x000fe40004f64270 */
[----:B---3--:R-:W-:Y:S02]  /*04e0*/  SEL R20, R9, RZ, P6 ;  /* 0x000000ff09147207 */ /* 0x008fe40003000000 */
[----:B------:R-:W-:Y:S02]  /*04f0*/  SEL R9, R10, RZ, P6 ;  /* 0x000000ff0a097207 */ /* 0x000fe40003000000 */
[----:B------:R-:W-:Y:S01]  /*0500*/  SEL R8, R8, RZ, P6 ;  /* 0x000000ff08087207 */ /* 0x000fe20003000000 */
[----:B------:R-:W-:Y:S01]  /*0510*/  FADD R20, R5, R20 ;  /* 0x0000001405147221 */ /* 0x000fe20000000000 */
[----:B------:R-:W-:Y:S01]  /*0520*/  SEL R26, R11, RZ, P6 ;  /* 0x000000ff0b1a7207 */ /* 0x000fe20003000000 */
[----:B------:R-:W-:Y:S01]  /*0530*/  FADD R22, R6, R9 ;  /* 0x0000000906167221 */ /* 0x000fe20000000000 */
[C---:B------:R-:W-:Y:S01]  /*0540*/  ISETP.LT.AND P6, PT, R23.reuse, 0xd8c00, P3 ;  /* 0x000d8c001700780c */ /* 0x040fe20001fc1270 */
[----:B------:R-:W-:-:S02]  /*0550*/  VIADD R9, R23, 0xffffd000 ;  /* 0xffffd00017097836 */ /* 0x000fc40000000000 */
[----:B-1----:R-:W-:Y:S01]  /*0560*/  FADD R28, R4, R8 ;  /* 0x00000008041c7221 */ /* 0x002fe20000000000 */
[----:B------:R-:W-:Y:S01]  /*0570*/  FADD R26, R7, R26 ;  /* 0x0000001a071a7221 */ /* 0x000fe20000000000 */
[----:B------:R-:W-:Y:S02]  /*0580*/  CS2R R4, SRZ ;  /* 0x0000000000047805 */ /* 0x000fe4000001ff00 */
[----:B------:R-:W-:Y:S01]  /*0590*/  CS2R R6, SRZ ;  /* 0x0000000000067805 */ /* 0x000fe2000001ff00 */
[----:B------:R-:W-:-:S05]  /*05a0*/  IMAD.WIDE R8, R9, 0x4, R24 ;  /* 0x0000000409087825 */ /* 0x000fca00078e0218 */
[----:B------:R1:W2:Y:S01]  /*05b0*/  @P6 LDG.E.128 R4, desc[UR4][R8.64] ;  /* 0x0000000408046981 */ /* 0x0002a2000c1e1d00 */
[----:B------:R-:W-:-:S05]  /*05c0*/  VIADD R10, R3, 0x1 ;  /* 0x00000001030a7836 */ /* 0x000fca0000000000 */
[----:B------:R-:W-:Y:S02]  /*05d0*/  ISETP.GE.U32.AND P3, PT, R10, 0x11, PT ;  /* 0x000000110a00780c */ /* 0x000fe40003f66070 */
[----:B------:R-:W-:Y:S02]  /*05e0*/  ISETP.GT.AND P0, PT, R21, -0x1, P0 ;  /* 0xffffffff1500780c */ /* 0x000fe40000704270 */
[----:B-1----:R-:W-:Y:S02]  /*05f0*/  CS2R R8, SRZ ;  /* 0x0000000000087805 */ /* 0x002fe4000001ff00 */
[----:B------:R-:W-:Y:S02]  /*0600*/  ISETP.LT.AND P0, PT, R23, 0xd8c00, P0 ;  /* 0x000d8c001700780c */ /* 0x000fe40000701270 */
[----:B----4-:R-:W-:Y:S02]  /*0610*/  SEL R10, R12, RZ, P4 ;  /* 0x000000ff0c0a7207 */ /* 0x010fe40002000000 */
[----:B------:R-:W-:-:S02]  /*0620*/  SEL R12, R13, RZ, P4 ;  /* 0x000000ff0d0c7207 */ /* 0x000fc40002000000 */
[----:B------:R-:W-:Y:S02]  /*0630*/  SEL R13, R14, RZ, P4 ;  /* 0x000000ff0e0d7207 */ /* 0x000fe40002000000 */
[----:B------:R-:W-:Y:S02]  /*0640*/  SEL R14, R15, RZ, P4 ;  /* 0x000000ff0f0e7207 */ /* 0x000fe40002000000 */
[----:B------:R-:W-:-:S04]  /*0650*/  ISETP.GT.AND P4, PT, R0, RZ, !P3 ;  /* 0x000000ff0000720c */ /* 0x000fc80005f84270 */
[----:B------:R-:W-:Y:S02]  /*0660*/  ISETP.LT.AND P4, PT, R27, 0xd8c00, P4 ;  /* 0x000d8c001b00780c */ /* 0x000fe40002781270 */
[----:B-----5:R-:W-:Y:S02]  /*0670*/  SEL R17, R17, RZ, P5 ;  /* 0x000000ff11117207 */ /* 0x020fe40002800000 */
[----:B------:R-:W-:Y:S02]  /*0680*/  SEL R15, R16, RZ, P5 ;  /* 0x000000ff100f7207 */ /* 0x000fe40002800000 */
[----:B------:R-:W-:Y:S01]  /*0690*/  SEL R19, R19, RZ, P5 ;  /* 0x000000ff13137207 */ /* 0x000fe20002800000 */
[----:B------:R-:W-:Y:S01]  /*06a0*/  FADD R12, R12, R17 ;  /* 0x000000110c0c7221 */ /* 0x000fe20000000000 */
[----:B------:R-:W-:Y:S02]  /*06b0*/  VIADD R17, R23, 0xffffd200 ;  /* 0xffffd20017117836 */ /* 0x000fe40000000000 */
[----:B------:R-:W-:Y:S01]  /*06c0*/  FADD R15, R10, R15 ;  /* 0x0000000f0a0f7221 */ /* 0x000fe20000000000 */
[----:B------:R-:W-:Y:S01]  /*06d0*/  CS2R R10, SRZ ;  /* 0x00000000000a7805 */ /* 0x000fe2000001ff00 */
[----:B------:R-:W-:Y:S01]  /*06e0*/  FADD R14, R14, R19 ;  /* 0x000000130e0e7221 */ /* 0x000fe20000000000 */
[----:B------:R-:W-:Y:S01]  /*06f0*/  IMAD.WIDE R16, R17, 0x4, R24 ;  /* 0x0000000411107825 */ /* 0x000fe200078e0218 */
[----:B------:R-:W-:-:S02]  /*0700*/  ISETP.GT.AND P2, PT, R0, -0x1, P2 ;  /* 0xffffffff0000780c */ /* 0x000fc40001744270 */
[----:B------:R-:W-:Y:S02]  /*0710*/  SEL R18, R18, RZ, P5 ;  /* 0x000000ff12127207 */ /* 0x000fe40002800000 */
[----:B------:R1:W3:Y:S01]  /*0720*/  @P4 LDG.E.128 R8, desc[UR4][R16.64] ;  /* 0x0000000410084981 */ /* 0x0002e2000c1e1d00 */
[----:B--2---:R-:W-:Y:S02]  /*0730*/  SEL R5, R5, RZ, P6 ;  /* 0x000000ff05057207 */ /* 0x004fe40003000000 */
[----:B------:R-:W-:Y:S01]  /*0740*/  SEL R7, R7, RZ, P6 ;  /* 0x000000ff07077207 */ /* 0x000fe20003000000 */
[----:B-1----:R-:W-:Y:S01]  /*0750*/  VIADD R17, R23, 0xfffffd00 ;  /* 0xfffffd0017117836 */ /* 0x002fe20000000000 */
[----:B------:R-:W-:Y:S01]  /*0760*/  SEL R19, R4, RZ, P6 ;  /* 0x000000ff04137207 */ /* 0x000fe20003000000 */
[----:B------:R-:W-:Y:S01]  /*0770*/  FADD R20, R20, R5 ;  /* 0x0000000514147221 */ /* 0x000fe20000000000 */
[----:B------:R-:W-:Y:S01]  /*0780*/  SEL R29, R6, RZ, P6 ;  /* 0x000000ff061d7207 */ /* 0x000fe20003000000 */
[----:B------:R-:W-:Y:S01]  /*0790*/  FADD R26, R26, R7 ;  /* 0x000000071a1a7221 */ /* 0x000fe20000000000 */
[----:B------:R-:W-:-:S02]  /*07a0*/  CS2R R4, SRZ ;  /* 0x0000000000047805 */ /* 0x000fc4000001ff00 */
[----:B------:R-:W-:Y:S01]  /*07b0*/  CS2R R6, SRZ ;  /* 0x0000000000067805 */ /* 0x000fe2000001ff00 */
[----:B------:R-:W-:Y:S01]  /*07c0*/  IMAD.WIDE R16, R17, 0x4, R24 ;  /* 0x0000000411107825 */ /* 0x000fe200078e0218 */
[----:B------:R-:W-:-:S03]  /*07d0*/  ISETP.LT.AND P2, PT, R27, 0xd8c00, P2 ;  /* 0x000d8c001b00780c */ /* 0x000fc60001741270 */
[----:B------:R-:W-:Y:S01]  /*07e0*/  FADD R13, R13, R18 ;  /* 0x000000120d0d7221 */ /* 0x000fe20000000000 */
[----:B------:R1:W2:Y:S02]  /*07f0*/  @P0 LDG.E.128 R4, desc[UR4][R16.64] ;  /* 0x0000000410040981 */ /* 0x0002a4000c1e1d00 */
[----:B-1----:R-:W-:-:S04]  /*0800*/  VIADD R17, R23, 0xffffff00 ;  /* 0xffffff0017117836 */ /* 0x002fc80000000000 */
[----:B------:R-:W-:Y:S01]  /*0810*/  IMAD.WIDE R16, R17, 0x4, R24 ;  /* 0x0000000411107825 */ /* 0x000fe200078e0218 */
[----:B------:R-:W-:-:S03]  /*0820*/  ISETP.GE.AND P6, PT, R23, 0xd8c00, PT ;  /* 0x000d8c001700780c */ /* 0x000fc60003fc6270 */
[----:B------:R-:W-:Y:S01]  /*0830*/  FADD R28, R28, R19 ;  /* 0x000000131c1c7221 */ /* 0x000fe20000000000 */
[----:B---3--:R-:W-:Y:S02]  /*0840*/  SEL R8, R8, RZ, P4 ;  /* 0x000000ff08087207 */ /* 0x008fe40002000000 */
[----:B------:R-:W-:Y:S02]  /*0850*/  SEL R9, R9, RZ, P4 ;  /* 0x000000ff09097207 */ /* 0x000fe40002000000 */
[----:B------:R-:W-:Y:S02]  /*0860*/  SEL R10, R10, RZ, P4 ;  /* 0x000000ff0a0a7207 */ /* 0x000fe40002000000 */
[----:B------:R-:W-:Y:S01]  /*0870*/  SEL R11, R11, RZ, P4 ;  /* 0x000000ff0b0b7207 */ /* 0x000fe20002000000 */
[----:B------:R-:W-:Y:S01]  /*0880*/  FADD R15, R15, R8 ;  /* 0x000000080f0f7221 */ /* 0x000fe20000000000 */
[----:B------:R-:W-:Y:S01]  /*0890*/  FADD R12, R12, R9 ;  /* 0x000000090c0c7221 */ /* 0x000fe20000000000 */
[----:B------:R-:W-:Y:S01]  /*08a0*/  FADD R13, R13, R10 ;  /* 0x0000000a0d0d7221 */ /* 0x000fe20000000000 */
[----:B------:R-:W-:Y:S01]  /*08b0*/  CS2R R8, SRZ ;  /* 0x0000000000087805 */ /* 0x000fe2000001ff00 */
[----:B------:R-:W-:Y:S01]  /*08c0*/  FADD R14, R14, R11 ;  /* 0x0000000b0e0e7221 */ /* 0x000fe20000000000 */
[----:B------:R-:W-:-:S06]  /*08d0*/  CS2R R10, SRZ ;  /* 0x00000000000a7805 */ /* 0x000fcc000001ff00 */
[----:B------:R2:W3:Y:S02]  /*08e0*/  @P2 LDG.E.128 R8, desc[UR4][R16.64] ;  /* 0x0000000410082981 */ /* 0x0004e4000c1e1d00 */
[----:B--2---:R-:W-:Y:S02]  /*08f0*/  SEL R17, R4, RZ, P0 ;  /* 0x000000ff04117207 */ /* 0x004fe40000000000 */
[----:B------:R-:W-:Y:S02]  /*0900*/  LOP3.LUT R4, R21, R2, RZ, 0xfc, !PT ;  /* 0x0000000215047212 */ /* 0x000fe400078efcff */
[----:B------:R-:W-:Y:S02]  /*0910*/  SEL R5, R5, RZ, P0 ;  /* 0x000000ff05057207 */ /* 0x000fe40000000000 */
[----:B------:R-:W-:Y:S02]  /*0920*/  SEL R19, R6, RZ, P0 ;  /* 0x000000ff06137207 */ /* 0x000fe40000000000 */
[----:B------:R-:W-:-:S02]  /*0930*/  SEL R7, R7, RZ, P0 ;  /* 0x000000ff07077207 */ /* 0x000fc40000000000 */
[----:B------:R-:W-:Y:S01]  /*0940*/  ISETP.GT.AND P0, PT, R4, -0x1, !P6 ;  /* 0xffffffff0400780c */ /* 0x000fe20007704270 */
[----:B------:R-:W-:Y:S01]  /*0950*/  FADD R20, R20, R5 ;  /* 0x0000000514147221 */ /* 0x000fe20000000000 */
[----:B------:R-:W-:Y:S01]  /*0960*/  FADD R28, R28, R17 ;  /* 0x000000111c1c7221 */ /* 0x000fe20000000000 */
[----:B------:R-:W-:Y:S01]  /*0970*/  FADD R26, R26, R7 ;  /* 0x000000071a1a7221 */ /* 0x000fe20000000000 */
[----:B------:R-:W-:Y:S02]  /*0980*/  CS2R R4, SRZ ;  /* 0x0000000000047805 */ /* 0x000fe4000001ff00 */
[----:B------:R-:W-:Y:S01]  /*0990*/  CS2R R6, SRZ ;  /* 0x0000000000067805 */ /* 0x000fe2000001ff00 */
[----:B------:R-:W-:-:S06]  /*09a0*/  IMAD.WIDE R16, R23, 0x4, R24 ;  /* 0x0000000417107825 */ /* 0x000fcc00078e0218 */
[----:B------:R-:W2:Y:S01]  /*09b0*/  @P0 LDG.E.128 R4, desc[UR4][R16.64] ;  /* 0x0000000410040981 */ /* 0x000ea2000c1e1d00 */
[----:B------:R-:W-:Y:S01]  /*09c0*/  ISETP.GE.AND P5, PT, R27, 0xd8c00, PT ;  /* 0x000d8c001b00780c */ /* 0x000fe20003fa6270 */
[----:B------:R-:W-:-:S04]  /*09d0*/  FADD R22, R22, R29 ;  /* 0x0000001d16167221 */ /* 0x000fc80000000000 */
[----:B------:R-:W-:Y:S01]  /*09e0*/  FADD R22, R22, R19 ;  /* 0x0000001316167221 */ /* 0x000fe20000000000 */
[----:B---3--:R-:W-:-:S05]  /*09f0*/  SEL R8, R8, RZ, P2 ;  /* 0x000000ff08087207 */ /* 0x008fca0001000000 */
[----:B------:R-:W-:Y:S01]  /*0a00*/  FADD R15, R15, R8 ;  /* 0x000000080f0f7221 */ /* 0x000fe20000000000 */
[----:B------:R-:W-:Y:S02]  /*0a10*/  LOP3.LUT R8, R0, R3, RZ, 0xfc, !PT ;  /* 0x0000000300087212 */ /* 0x000fe400078efcff */
[----:B------:R-:W-:Y:S02]  /*0a20*/  SEL R9, R9, RZ, P2 ;  /* 0x000000ff09097207 */ /* 0x000fe40001000000 */
[----:B------:R-:W-:Y:S02]  /*0a30*/  SEL R11, R11, RZ, P2 ;  /* 0x000000ff0b0b7207 */ /* 0x000fe40001000000 */
[----:B------:R-:W-:Y:S02]  /*0a40*/  ISETP.GT.AND P4, PT, R8, -0x1, !P5 ;  /* 0xffffffff0800780c */ /* 0x000fe40006f84270 */
[----:B------:R-:W-:Y:S02]  /*0a50*/  SEL R10, R10, RZ, P2 ;  /* 0x000000ff0a0a7207 */ /* 0x000fe40001000000 */
[----:B------:R-:W-:Y:S01]  /*0a60*/  ISETP.GT.AND P2, PT, R21, -0x1, !P1 ;  /* 0xffffffff1500780c */ /* 0x000fe20004f44270 */
[----:B------:R-:W-:Y:S01]  /*0a70*/  FADD R12, R12, R9 ;  /* 0x000000090c0c7221 */ /* 0x000fe20000000000 */
[----:B------:R-:W-:-:S02]  /*0a80*/  FADD R14, R14, R11 ;  /* 0x0000000b0e0e7221 */ /* 0x000fc40000000000 */
[----:B------:R-:W-:Y:S01]  /*0a90*/  ISETP.LT.AND P2, PT, R23, 0xd8c00, P2 ;  /* 0x000d8c001700780c */ /* 0x000fe20001741270 */
[----:B------:R-:W-:Y:S01]  /*0aa0*/  FADD R13, R13, R10 ;  /* 0x0000000a0d0d7221 */ /* 0x000fe20000000000 */
[----:B--2---:R-:W-:Y:S02]  /*0ab0*/  SEL R5, R5, RZ, P0 ;  /* 0x000000ff05057207 */ /* 0x004fe40000000000 */
[----:B------:R-:W-:Y:S02]  /*0ac0*/  SEL R19, R4, RZ, P0 ;  /* 0x000000ff04137207 */ /* 0x000fe40000000000 */
[----:B------:R-:W-:Y:S01]  /*0ad0*/  SEL R9, R6, RZ, P0 ;  /* 0x000000ff06097207 */ /* 0x000fe20000000000 */
[----:B------:R-:W-:Y:S01]  /*0ae0*/  FADD R20, R20, R5 ;  /* 0x0000000514147221 */ /* 0x000fe20000000000 */
[----:B------:R-:W-:Y:S02]  /*0af0*/  SEL R11, R7, RZ, P0 ;  /* 0x000000ff070b7207 */ /* 0x000fe40000000000 */
[----:B------:R-:W-:-:S02]  /*0b00*/  CS2R R4, SRZ ;  /* 0x0000000000047805 */ /* 0x000fc4000001ff00 */
[----:B------:R-:W-:Y:S01]  /*0b10*/  CS2R R6, SRZ ;  /* 0x0000000000067805 */ /* 0x000fe2000001ff00 */
[----:B------:R-:W-:Y:S01]  /*0b20*/  FADD R28, R28, R19 ;  /* 0x000000131c1c7221 */ /* 0x000fe20000000000 */
[----:B------:R-:W-:Y:S02]  /*0b30*/  VIADD R19, R23, 0x300 ;  /* 0x0000030017137836 */ /* 0x000fe40000000000 */
[----:B------:R-:W-:Y:S01]  /*0b40*/  FADD R22, R22, R9 ;  /* 0x0000000916167221 */ /* 0x000fe20000000000 */
[----:B------:R-:W-:Y:S01]  /*0b50*/  FADD R26, R26, R11 ;  /* 0x0000000b1a1a7221 */ /* 0x000fe20000000000 */
[----:B------:R-:W-:Y:S01]  /*0b60*/  CS2R R8, SRZ ;  /* 0x0000000000087805 */ /* 0x000fe2000001ff00 */
[----:B------:R-:W2:Y:S01]  /*0b70*/  @P4 LDG.E.128 R4, desc[UR4][R16.64+0x800] ;  /* 0x0008000410044981 */ /* 0x000ea2000c1e1d00 */
[----:B------:R-:W-:Y:S01]  /*0b80*/  CS2R R10, SRZ ;  /* 0x00000000000a7805 */ /* 0x000fe2000001ff00 */
[----:B------:R-:W-:-:S05]  /*0b90*/  IMAD.WIDE R18, R19, 0x4, R24 ;  /* 0x0000000413127825 */ /* 0x000fca00078e0218 */
[----:B------:R1:W3:Y:S01]  /*0ba0*/  @P2 LDG.E.128 R8, desc[UR4][R18.64] ;  /* 0x0000000412082981 */ /* 0x0002e2000c1e1d00 */
[----:B------:R-:W-:-:S05]  /*0bb0*/  VIADD R29, R21, 0x1 ;  /* 0x00000001151d7836 */ /* 0x000fca0000000000 */
[----:B------:R-:W-:Y:S01]  /*0bc0*/  ISETP.GE.U32.AND P0, PT, R29, 0x11, PT ;  /* 0x000000111d00780c */ /* 0x000fe20003f06070 */
[C---:B-1----:R-:W-:Y:S02]  /*0bd0*/  VIADD R19, R23.reuse, 0x500 ;  /* 0x0000050017137836 */ /* 0x042fe40000000000 */
[----:B------:R-:W-:Y:S02]  /*0be0*/  VIADD R17, R23, 0x3000 ;  /* 0x0000300017117836 */ /* 0x000fe40000000000 */
[----:B------:R-:W-:Y:S01]  /*0bf0*/  IMAD.WIDE R18, R19, 0x4, R24 ;  /* 0x0000000413127825 */ /* 0x000fe200078e0218 */
[----:B--2---:R-:W-:Y:S02]  /*0c00*/  SEL R7, R7, RZ, P4 ;  /* 0x000000ff07077207 */ /* 0x004fe40002000000 */
[----:B------:R-:W-:Y:S02]  /*0c10*/  SEL R5, R5, RZ, P4 ;  /* 0x000000ff05057207 */ /* 0x000fe40002000000 */
[----:B------:R-:W-:-:S02]  /*0c20*/  SEL R4, R4, RZ, P4 ;  /* 0x000000ff04047207 */ /* 0x000fc40002000000 */
[----:B------:R-:W-:Y:S01]  /*0c30*/  SEL R6, R6, RZ, P4 ;  /* 0x000000ff06067207 */ /* 0x000fe20002000000 */
[----:B------:R-:W-:Y:S01]  /*0c40*/  FADD R16, R14, R7 ;  /* 0x000000070e107221 */ /* 0x000fe20000000000 */
[----:B------:R-:W-:Y:S01]  /*0c50*/  ISETP.GT.AND P4, PT, R0, -0x1, !P3 ;  /* 0xffffffff0000780c */ /* 0x000fe20005f84270 */
[----:B------:R-:W-:Y:S01]  /*0c60*/  FADD R12, R12, R5 ;  /* 0x000000050c0c7221 */ /* 0x000fe20000000000 */
[----:B---3--:R-:W-:Y:S02]  /*0c70*/  SEL R7, R9, RZ, P2 ;  /* 0x000000ff09077207 */ /* 0x008fe40001000000 */
[----:B------:R-:W-:Y:S02]  /*0c80*/  SEL R5, R8, RZ, P2 ;  /* 0x000000ff08057207 */ /* 0x000fe40001000000 */
[----:B------:R-:W-:Y:S02]  /*0c90*/  SEL R9, R10, RZ, P2 ;  /* 0x000000ff0a097207 */ /* 0x000fe40001000000 */
[----:B------:R-:W-:-:S02]  /*0ca0*/  SEL R11, R11, RZ, P2 ;  /* 0x000000ff0b0b7207 */ /* 0x000fc40001000000 */
[----:B------:R-:W-:Y:S02]  /*0cb0*/  ISETP.LT.AND P2, PT, R27, 0xd8c00, P4 ;  /* 0x000d8c001b00780c */ /* 0x000fe40002741270 */
[----:B------:R-:W-:Y:S01]  /*0cc0*/  ISETP.GT.AND P4, PT, R2, RZ, !P0 ;  /* 0x000000ff0200720c */ /* 0x000fe20004784270 */
[----:B------:R-:W-:Y:S01]  /*0cd0*/  FADD R15, R15, R4 ;  /* 0x000000040f0f7221 */ /* 0x000fe20000000000 */
[----:B------:R-:W-:Y:S01]  /*0ce0*/  FADD R13, R13, R6 ;  /* 0x000000060d0d7221 */ /* 0x000fe20000000000 */
[----:B------:R-:W-:Y:S01]  /*0cf0*/  FADD R28, R28, R5 ;  /* 0x000000051c1c7221 */ /* 0x000fe20000000000 */
[----:B------:R-:W-:Y:S01]  /*0d00*/  FADD R20, R20, R7 ;  /* 0x0000000714147221 */ /* 0x000fe20000000000 */
[----:B------:R-:W-:Y:S02]  /*0d10*/  ISETP.LT.AND P4, PT, R23, 0xd8c00, P4 ;  /* 0x000d8c001700780c */ /* 0x000fe40002781270 */
[----:B------:R-:W-:Y:S02]  /*0d20*/  CS2R R4, SRZ ;  /* 0x0000000000047805 */ /* 0x000fe4000001ff00 */
[----:B------:R-:W-:Y:S01]  /*0d30*/  CS2R R6, SRZ ;  /* 0x0000000000067805 */ /* 0x000fe2000001ff00 */
[----:B------:R-:W-:Y:S01]  /*0d40*/  FADD R22, R22, R9 ;  /* 0x0000000916167221 */ /* 0x000fe20000000000 */
[----:B------:R-:W-:Y:S01]  /*0d50*/  FADD R26, R26, R11 ;  /* 0x0000000b1a1a7221 */ /* 0x000fe20000000000 */
[----:B------:R-:W-:-:S02]  /*0d60*/  CS2R R8, SRZ ;  /* 0x0000000000087805 */ /* 0x000fc4000001ff00 */
[----:B------:R-:W-:Y:S01]  /*0d70*/  CS2R R10, SRZ ;  /* 0x00000000000a7805 */ /* 0x000fe2000001ff00 */
[----:B------:R1:W2:Y:S02]  /*0d80*/  @P2 LDG.E.128 R4, desc[UR4][R18.64] ;  /* 0x0000000412042981 */ /* 0x0002a4000c1e1d00 */
[----:B-1----:R-:W-:-:S05]  /*0d90*/  IMAD.WIDE R18, R17, 0x4, R24 ;  /* 0x0000000411127825 */ /* 0x002fca00078e0218 */
[----:B------:R1:W3:Y:S01]  /*0da0*/  @P4 LDG.E.128 R8, desc[UR4][R18.64] ;  /* 0x0000000412084981 */ /* 0x0002e2000c1e1d00 */
[----:B------:R-:W-:Y:S01]  /*0db0*/  VIADD R14, R0, 0x1 ;  /* 0x00000001000e7836 */ /* 0x000fe20000000000 */
[----:B------:R-:W-:-:S04]  /*0dc0*/  ISETP.LT.U32.AND P1, PT, R29, 0x11, !P1 ;  /* 0x000000111d00780c */ /* 0x000fc80004f21070 */
[----:B------:R-:W-:Y:S02]  /*0dd0*/  ISETP.LT.U32.AND P3, PT, R14, 0x11, !P3 ;  /* 0x000000110e00780c */ /* 0x000fe40005f61070 */
[----:B------:R-:W-:-:S04]  /*0de0*/  ISETP.GT.AND P0, PT, R2, -0x1, !P0 ;  /* 0xffffffff0200780c */ /* 0x000fc80004704270 */
[----:B------:R-:W-:Y:S02]  /*0df0*/  ISETP.LT.AND P0, PT, R23, 0xd8c00, P0 ;  /* 0x000d8c001700780c */ /* 0x000fe40000701270 */
[----:B--2---:R-:W-:Y:S02]  /*0e00*/  SEL R4, R4, RZ, P2 ;  /* 0x000000ff04047207 */ /* 0x004fe40001000000 */
[----:B-1----:R-:W-:Y:S02]  /*0e10*/  SEL R19, R5, RZ, P2 ;  /* 0x000000ff05137207 */ /* 0x002fe40001000000 */
[----:B------:R-:W-:Y:S02]  /*0e20*/  SEL R6, R6, RZ, P2 ;  /* 0x000000ff06067207 */ /* 0x000fe40001000000 */
[----:B------:R-:W-:Y:S02]  /*0e30*/  SEL R7, R7, RZ, P2 ;  /* 0x000000ff07077207 */ /* 0x000fe40001000000 */
[----:B------:R-:W-:-:S02]  /*0e40*/  ISETP.GE.U32.AND P2, PT, R14, 0x11, PT ;  /* 0x000000110e00780c */ /* 0x000fc40003f46070 */
[----:B---3--:R-:W-:Y:S02]  /*0e50*/  SEL R17, R8, RZ, P4 ;  /* 0x000000ff08117207 */ /* 0x008fe40002000000 */
[----:B------:R-:W-:Y:S02]  /*0e60*/  SEL R9, R9, RZ, P4 ;  /* 0x000000ff09097207 */ /* 0x000fe40002000000 */
[----:B------:R-:W-:Y:S02]  /*0e70*/  SEL R29, R10, RZ, P4 ;  /* 0x000000ff0a1d7207 */ /* 0x000fe40002000000 */
[----:B------:R-:W-:Y:S02]  /*0e80*/  SEL R5, R11, RZ, P4 ;  /* 0x000000ff0b057207 */ /* 0x000fe40002000000 */
[----:B------:R-:W-:-:S04]  /*0e90*/  ISETP.GT.AND P4, PT, R3, RZ, !P2 ;  /* 0x000000ff0300720c */ /* 0x000fc80005784270 */
[----:B------:R-:W-:Y:S01]  /*0ea0*/  ISETP.LT.AND P4, PT, R27, 0xd8c00, P4 ;  /* 0x000d8c001b00780c */ /* 0x000fe20002781270 */
[----:B------:R-:W-:Y:S02]  /*0eb0*/  VIADD R11, R23, 0x3200 ;  /* 0x00003200170b7836 */ /* 0x000fe40000000000 */
[----:B------:R-:W-:Y:S01]  /*0ec0*/  FADD R4, R15, R4 ;  /* 0x000000040f047221 */ /* 0x000fe20000000000 */
[----:B------:R-:W-:Y:S01]  /*0ed0*/  FADD R19, R12, R19 ;  /* 0x000000130c137221 */ /* 0x000fe20000000000 */
[----:B------:R-:W-:Y:S01]  /*0ee0*/  FADD R6, R13, R6 ;  /* 0x000000060d067221 */ /* 0x000fe20000000000 */
[----:B------:R-:W-:Y:S02]  /*0ef0*/  CS2R R12, SRZ ;  /* 0x00000000000c7805 */ /* 0x000fe4000001ff00 */
[----:B------:R-:W-:Y:S01]  /*0f00*/  CS2R R14, SRZ ;  /* 0x00000000000e7805 */ /* 0x000fe2000001ff00 */
[----:B------:R-:W-:-:S05]  /*0f10*/  IMAD.WIDE R10, R11, 0x4, R24 ;  /* 0x000000040b0a7825 */ /* 0x000fca00078e0218 */
[----:B------:R1:W2:Y:S01]  /*0f20*/  @P4 LDG.E.128 R12, desc[UR4][R10.64] ;  /* 0x000000040a0c4981 */ /* 0x0002a2000c1e1d00 */
[----:B------:R-:W-:Y:S01]  /*0f30*/  FADD R22, R22, R29 ;  /* 0x0000001d16167221 */ /* 0x000fe20000000000 */
[----:B------:R-:W-:Y:S02]  /*0f40*/  VIADD R29, R23, 0x3300 ;  /* 0x00003300171d7836 */ /* 0x000fe40000000000 */
[----:B------:R-:W-:Y:S01]  /*0f50*/  FADD R20, R20, R9 ;  /* 0x0000000914147221 */ /* 0x000fe20000000000 */
[----:B------:R-:W-:Y:S01]  /*0f60*/  FADD R17, R28, R17 ;  /* 0x000000111c117221 */ /* 0x000fe20000000000 */
[----:B------:R-:W-:Y:S01]  /*0f70*/  CS2R R8, SRZ ;  /* 0x0000000000087805 */ /* 0x000fe2000001ff00 */
[----:B------:R-:W-:Y:S01]  /*0f80*/  IMAD.WIDE R28, R29, 0x4, R24 ;  /* 0x000000041d1c7825 */ /* 0x000fe200078e0218 */
[----:B-1----:R-:W-:-:S06]  /*0f90*/  CS2R R10, SRZ ;  /* 0x00000000000a7805 */ /* 0x002fcc000001ff00 */
[----:B------:R-:W3:Y:S01]  /*0fa0*/  @P0 LDG.E.128 R8, desc[UR4][R28.64] ;  /* 0x000000041c080981 */ /* 0x000ee2000c1e1d00 */
[----:B------:R-:W-:Y:S01]  /*0fb0*/  ISETP.GT.AND P2, PT, R3, -0x1, !P2 ;  /* 0xffffffff0300780c */ /* 0x000fe20005744270 */
[----:B------:R-:W-:Y:S01]  /*0fc0*/  FADD R16, R16, R7 ;  /* 0x0000000710107221 */ /* 0x000fe20000000000 */
[C---:B------:R-:W-:Y:S02]  /*0fd0*/  ISETP.LT.AND P3, PT, R27.reuse, 0xd8c00, P3 ;  /* 0x000d8c001b00780c */ /* 0x040fe40001f61270 */
[----:B------:R-:W-:Y:S01]  /*0fe0*/  ISETP.LT.AND P2, PT, R27, 0xd8c00, P2 ;  /* 0x000d8c001b00780c */ /* 0x000fe20001741270 */
[----:B------:R-:W-:Y:S01]  /*0ff0*/  FADD R26, R26, R5 ;  /* 0x000000051a1a7221 */ /* 0x000fe20000000000 */
[----:B------:R-:W-:Y:S02]  /*1000*/  ISETP.LT.AND P1, PT, R23, 0xd8c00, P1 ;  /* 0x000d8c001700780c */ /* 0x000fe40000f21270 */
[----:B--2---:R-:W-:Y:S02]  /*1010*/  SEL R27, R12, RZ, P4 ;  /* 0x000000ff0c1b7207 */ /* 0x004fe40002000000 */
[----:B------:R-:W-:-:S02]  /*1020*/  SEL R7, R14, RZ, P4 ;  /* 0x000000ff0e077207 */ /* 0x000fc40002000000 */
[----:B------:R-:W-:Y:S01]  /*1030*/  SEL R12, R13, RZ, P4 ;  /* 0x000000ff0d0c7207 */ /* 0x000fe20002000000 */
[----:B------:R-:W-:Y:S02]  /*1040*/  VIADD R13, R23, 0x3500 ;  /* 0x00003500170d7836 */ /* 0x000fe40000000000 */
[----:B------:R-:W-:Y:S01]  /*1050*/  FADD R27, R4, R27 ;  /* 0x0000001b041b7221 */ /* 0x000fe20000000000 */
[----:B------:R-:W-:Y:S01]  /*1060*/  FADD R18, R6, R7 ;  /* 0x0000000706127221 */ /* 0x000fe20000000000 */
[----:B------:R-:W-:Y:S01]  /*1070*/  CS2R R4, SRZ ;  /* 0x0000000000047805 */ /* 0x000fe2000001ff00 */
[----:B------:R-:W-:Y:S01]  /*1080*/  FADD R19, R19, R12 ;  /* 0x0000000c13137221 */ /* 0x000fe20000000000 */
[----:B------:R-:W-:Y:S01]  /*1090*/  CS2R R6, SRZ ;  /* 0x0000000000067805 */ /* 0x000fe2000001ff00 */
[----:B------:R-:W-:-:S05]  /*10a0*/  IMAD.WIDE R12, R13, 0x4, R24 ;  /* 0x000000040d0c7825 */ /* 0x000fca00078e0218 */
[----:B------:R1:W2:Y:S01]  /*10b0*/  @P2 LDG.E.128 R4, desc[UR4][R12.64] ;  /* 0x000000040c042981 */ /* 0x0002a2000c1e1d00 */
[----:B---3--:R-:W-:Y:S02]  /*10c0*/  SEL R29, R10, RZ, P0 ;  /* 0x000000ff0a1d7207 */ /* 0x008fe40000000000 */
[----:B------:R-:W-:-:S03]  /*10d0*/  SEL R15, R15, RZ, P4 ;  /* 0x000000ff0f0f7207 */ /* 0x000fc60002000000 */
[----:B------:R-:W-:Y:S01]  /*10e0*/  FADD R22, R22, R29 ;  /* 0x0000001d16167221 */ /* 0x000fe20000000000 */
[----:B------:R-:W-:Y:S02]  /*10f0*/  VIADD R29, R23, 0x3600 ;  /* 0x00003600171d7836 */ /* 0x000fe40000000000 */
[----:B------:R-:W-:Y:S01]  /*1100*/  FADD R16, R16, R15 ;  /* 0x0000000f10107221 */ /* 0x000fe20000000000 */
[----:B------:R-:W-:Y:S02]  /*1110*/  CS2R R14, SRZ ;  /* 0x00000000000e7805 */ /* 0x000fe4000001ff00 */
[----:B-1----:R-:W-:Y:S01]  /*1120*/  CS2R R12, SRZ ;  /* 0x00000000000c7805 */ /* 0x002fe2000001ff00 */
[----:B------:R-:W-:Y:S01]  /*1130*/  IMAD.WIDE R28, R29, 0x4, R24 ;  /* 0x000000041d1c7825 */ /* 0x000fe200078e0218 */
[----:B------:R-:W-:-:S04]  /*1140*/  SEL R9, R9, RZ, P0 ;  /* 0x000000ff09097207 */ /* 0x000fc80000000000 */
[----:B------:R1:W3:Y:S01]  /*1150*/  @P1 LDG.E.128 R12, desc[UR4][R28.64] ;  /* 0x000000041c0c1981 */ /* 0x0002e2000c1e1d00 */
[----:B------:R-:W-:Y:S01]  /*1160*/  SEL R8, R8, RZ, P0 ;  /* 0x000000ff08087207 */ /* 0x000fe20000000000 */
[----:B------:R-:W-:Y:S01]  /*1170*/  FADD R20, R20, R9 ;  /* 0x0000000914147221 */ /* 0x000fe20000000000 */
[----:B------:R-:W-:Y:S01]  /*1180*/  SEL R11, R11, RZ, P0 ;  /* 0x000000ff0b0b7207 */ /* 0x000fe20000000000 */
[----:B------:R-:W-:Y:S02]  /*1190*/  VIADD R9, R23, 0x3800 ;  /* 0x0000380017097836 */ /* 0x000fe40000000000 */
[----:B------:R-:W-:Y:S02]  /*11a0*/  FADD R17, R17, R8 ;  /* 0x0000000811117221 */ /* 0x000fe40000000000 */
[----:B------:R-:W-:-:S04]  /*11b0*/  IMAD.WIDE R24, R9, 0x4, R24 ;  /* 0x0000000409187825 */ /* 0x000fc800078e0218 */
[----:B------:R-:W-:Y:S01]  /*11c0*/  FADD R26, R26, R11 ;  /* 0x0000000b1a1a7221 */ /* 0x000fe20000000000 */
[----:B------:R-:W-:Y:S02]  /*11d0*/  CS2R R8, SRZ ;  /* 0x0000000000087805 */ /* 0x000fe4000001ff00 */
[----:B------:R-:W-:-:S06]  /*11e0*/  CS2R R10, SRZ ;  /* 0x00000000000a7805 */ /* 0x000fcc000001ff00 */
[----:B------:R-:W4:Y:S01]  /*11f0*/  @P3 LDG.E.128 R8, desc[UR4][R24.64] ;  /* 0x0000000418083981 */ /* 0x000f22000c1e1d00 */
[C---:B------:R-:W-:Y:S02]  /*1200*/  ISETP.GT.AND P0, PT, R21.reuse, 0xf, PT ;  /* 0x0000000f1500780c */ /* 0x040fe40003f04270 */
[----:B------:R-:W-:Y:S02]  /*1210*/  ISETP.GE.AND P4, PT, R21, 0x10, PT ;  /* 0x000000101500780c */ /* 0x000fe40003f86270 */
[----:B--2---:R-:W-:-:S05]  /*1220*/  SEL R4, R4, RZ, P2 ;  /* 0x000000ff04047207 */ /* 0x004fca0001000000 */
[----:B------:R-:W-:Y:S01]  /*1230*/  FADD R27, R27, R4 ;  /* 0x000000041b1b7221 */ /* 0x000fe20000000000 */
[----:B------:R-:W-:-:S05]  /*1240*/  VIADD R4, R21, 0x2 ;  /* 0x0000000215047836 */ /* 0x000fca0000000000 */
[----:B------:R-:W-:-:S05]  /*1250*/  SEL R4, R4, RZ, !P4 ;  /* 0x000000ff04047207 */ /* 0x000fca0006000000 */
[----:B-1----:R-:W-:Y:S02]  /*1260*/  VIADD R29, R4, 0x12 ;  /* 0x00000012041d7836 */ /* 0x002fe40000000000 */
[----:B------:R-:W-:Y:S01]  /*1270*/  @!P0 IMAD.MOV R29, RZ, RZ, R4 ;  /* 0x000000ffff1d8224 */ /* 0x000fe200078e0204 */
[C---:B------:R-:W-:Y:S01]  /*1280*/  ISETP.GT.AND P0, PT, R2.reuse, 0xf, PT ;  /* 0x0000000f0200780c */ /* 0x040fe20003f04270 */
[C---:B------:R-:W-:Y:S01]  /*1290*/  VIADD R4, R2.reuse, 0x2 ;  /* 0x0000000202047836 */ /* 0x040fe20000000000 */
[----:B------:R-:W-:Y:S02]  /*12a0*/  ISETP.GE.AND P4, PT, R2, 0x10, PT ;  /* 0x000000100200780c */ /* 0x000fe40003f86270 */
[----:B------:R-:W-:Y:S02]  /*12b0*/  SEL R28, R5, RZ, P2 ;  /* 0x000000ff051c7207 */ /* 0x000fe40001000000 */
[----:B------:R-:W-:-:S05]  /*12c0*/  SEL R5, R4, RZ, !P4 ;  /* 0x000000ff04057207 */ /* 0x000fca0006000000 */
[----:B------:R-:W-:Y:S02]  /*12d0*/  VIADD R4, R5, 0x12 ;  /* 0x0000001205047836 */ /* 0x000fe40000000000 */
[----:B------:R-:W-:Y:S01]  /*12e0*/  @!P0 IMAD.MOV R4, RZ, RZ, R5 ;  /* 0x000000ffff048224 */ /* 0x000fe200078e0205 */
[----:B------:R-:W-:Y:S01]  /*12f0*/  SEL R5, R6, RZ, P2 ;  /* 0x000000ff06057207 */ /* 0x000fe20001000000 */
[----:B------:R-:W-:-:S04]  /*1300*/  IMAD R6, R21, R2, RZ ;  /* 0x0000000215067224 */ /* 0x000fc800078e02ff */
[----:B------:R-:W-:Y:S01]  /*1310*/  FADD R18, R18, R5 ;  /* 0x0000000512127221 */ /* 0x000fe20000000000 */
[----:B------:R-:W-:-:S04]  /*1320*/  IADD3 R5, R6, -R21, -R2 ;  /* 0x8000001506057210 */ /* 0x000fc80007ffe802 */
[----:B------:R-:W-:Y:S01]  /*1330*/  IADD3 R5, R29, R5, R4 ;  /* 0x000000051d057210 */ /* 0x000fe20007ffe004 */
[----:B------:R-:W-:-:S04]  /*1340*/  IMAD R21, R21, R4, RZ ;  /* 0x0000000415157224 */ /* 0x000fc800078e02ff */
[----:B------:R-:W-:Y:S01]  /*1350*/  VIADD R6, R5, 0x1 ;  /* 0x0000000105067836 */ /* 0x000fe20000000000 */
[----:B------:R-:W-:Y:S01]  /*1360*/  ISETP.GE.AND P0, PT, R0, 0x10, PT ;  /* 0x000000100000780c */ /* 0x000fe20003f06270 */
[----:B------:R-:W-:Y:S02]  /*1370*/  IMAD R2, R2, R29, R21 ;  /* 0x0000001d02027224 */ /* 0x000fe400078e0215 */
[----:B------:R-:W-:Y:S02]  /*1380*/  VIADD R5, R0, 0x2 ;  /* 0x0000000200057836 */ /* 0x000fe40000000000 */
[----:B------:R-:W-:Y:S01]  /*1390*/  IMAD R29, R29, R4, R6 ;  /* 0x000000041d1d7224 */ /* 0x000fe200078e0206 */
[C---:B------:R-:W-:Y:S01]  /*13a0*/  ISETP.GE.AND P4, PT, R3.reuse, 0x10, PT ;  /* 0x000000100300780c */ /* 0x040fe20003f86270 */
[----:B------:R-:W-:Y:S01]  /*13b0*/  VIADD R4, R3, 0x2 ;  /* 0x0000000203047836 */ /* 0x000fe20000000000 */
[----:B------:R-:W-:Y:S02]  /*13c0*/  SEL R6, R5, RZ, !P0 ;  /* 0x000000ff05067207 */ /* 0x000fe40004000000 */
[----:B------:R-:W-:-:S02]  /*13d0*/  ISETP.GT.AND P0, PT, R3, 0xf, PT ;  /* 0x0000000f0300780c */ /* 0x000fc40003f04270 */
[----:B------:R-:W-:Y:S02]  /*13e0*/  SEL R4, R4, RZ, !P4 ;  /* 0x000000ff04047207 */ /* 0x000fe40006000000 */
[C---:B------:R-:W-:Y:S01]  /*13f0*/  ISETP.GT.AND P4, PT, R0.reuse, 0xf, PT ;  /* 0x0000000f0000780c */ /* 0x040fe20003f84270 */
[----:B------:R-:W-:Y:S02]  /*1400*/  IMAD R21, R0, R3, RZ ;  /* 0x0000000300157224 */ /* 0x000fe400078e02ff */
[----:B------:R-:W-:-:S06]  /*1410*/  VIADD R5, R4, 0x12 ;  /* 0x0000001204057836 */ /* 0x000fcc0000000000 */
[----:B------:R-:W-:Y:S02]  /*1420*/  @!P0 IMAD.MOV R5, RZ, RZ, R4 ;  /* 0x000000ffff058224 */ /* 0x000fe400078e0204 */
[----:B------:R-:W-:Y:S02]  /*1430*/  VIADD R4, R6, 0x12 ;  /* 0x0000001206047836 */ /* 0x000fe40000000000 */
[----:B------:R-:W-:Y:S01]  /*1440*/  @!P4 IMAD.MOV R4, RZ, RZ, R6 ;  /* 0x000000ffff04c224 */ /* 0x000fe200078e0206 */
[----:B------:R-:W-:-:S04]  /*1450*/  IADD3 R6, R21, -R0, -R3 ;  /* 0x8000000015067210 */ /* 0x000fc80007ffe803 */
[----:B------:R-:W-:Y:S01]  /*1460*/  IADD3 R6, R4, R6, R5 ;  /* 0x0000000604067210 */ /* 0x000fe20007ffe005 */
[-C--:B------:R-:W-:Y:S02]  /*1470*/  IMAD R0, R0, R5.reuse, RZ ;  /* 0x0000000500007224 */ /* 0x080fe400078e02ff */
[----:B------:R-:W-:Y:S02]  /*1480*/  IMAD.IADD R2, R29, 0x1, -R2 ;  /* 0x000000011d027824 */ /* 0x000fe400078e0a02 */
[----:B------:R-:W-:Y:S02]  /*1490*/  VIADD R6, R6, 0x1 ;  /* 0x0000000106067836 */ /* 0x000fe40000000000 */
[----:B------:R-:W-:Y:S02]  /*14a0*/  IMAD R0, R3, R4, R0 ;  /* 0x0000000403007224 */ /* 0x000fe400078e0200 */
[----:B------:R-:W-:Y:S01]  /*14b0*/  IMAD R5, R4, R5, R6 ;  /* 0x0000000504057224 */ /* 0x000fe200078e0206 */
[----:B------:R-:W-:-:S02]  /*14c0*/  I2FP.F32.S32 R4, R2 ;  /* 0x0000000200047245 */ /* 0x000fc40000201400 */
[----:B------:R-:W-:Y:S01]  /*14d0*/  SEL R7, R7, RZ, P2 ;  /* 0x000000ff07077207 */ /* 0x000fe20001000000 */
[----:B------:R-:W-:Y:S01]  /*14e0*/  IMAD.IADD R0, R5, 0x1, -R0 ;  /* 0x0000000105007824 */ /* 0x000fe200078e0a00 */
[C---:B------:R-:W-:Y:S01]  /*14f0*/  FSETP.GT.AND P0, PT, |R4|.reuse, 8.50705917302346158658e+37, PT ;  /* 0x7e8000000400780b */ /* 0x040fe20003f04200 */
[----:B------:R-:W1:Y:S01]  /*1500*/  LDC.64 R2, c[0x0][0x218] ;  /* 0x00008600ff027b82 */ /* 0x000e620000000a00 */
[----:B------:R-:W-:Y:S02]  /*1510*/  FSETP.GEU.AND P4, PT, |R4|, 1.175494350822287508e-38, PT ;  /* 0x008000000400780b */ /* 0x000fe40003f8e200 */
[----:B------:R-:W-:Y:S01]  /*1520*/  I2FP.F32.S32 R0, R0 ;  /* 0x0000000000007245 */ /* 0x000fe20000201400 */
[----:B------:R-:W-:-:S03]  /*1530*/  FADD R16, R16, R7 ;  /* 0x0000000710107221 */ /* 0x000fc60000000000 */
[----:B------:R-:W-:Y:S02]  /*1540*/  FSETP.GT.AND P2, PT, |R0|, 8.50705917302346158658e+37, PT ;  /* 0x7e8000000000780b */ /* 0x000fe40003f44200 */
[----:B---3--:R-:W-:Y:S02]  /*1550*/  SEL R12, R12, RZ, P1 ;  /* 0x000000ff0c0c7207 */ /* 0x008fe40000800000 */
[----:B------:R-:W-:Y:S02]  /*1560*/  SEL R13, R13, RZ, P1 ;  /* 0x000000ff0d0d7207 */ /* 0x000fe40000800000 */
[----:B------:R-:W-:Y:S02]  /*1570*/  SEL R7, R14, RZ, P1 ;  /* 0x000000ff0e077207 */ /* 0x000fe40000800000 */
[----:B------:R-:W-:Y:S02]  /*1580*/  SEL R15, R15, RZ, P1 ;  /* 0x000000ff0f0f7207 */ /* 0x000fe40000800000 */
[----:B------:R-:W-:Y:S01]  /*1590*/  FSETP.GEU.AND P1, PT, |R0|, 1.175494350822287508e-38, PT ;  /* 0x008000000000780b */ /* 0x000fe20003f2e200 */
[----:B------:R-:W-:-:S02]  /*15a0*/  @P0 FMUL R4, R4, 0.25 ;  /* 0x3e80000004040820 */ /* 0x000fc40000400000 */
[----:B------:R-:W-:Y:S02]  /*15b0*/  @P2 FMUL R0, R0, 0.25 ;  /* 0x3e80000000002820 */ /* 0x000fe40000400000 */
[----:B------:R-:W-:Y:S01]  /*15c0*/  @!P4 FMUL R4, R4, 16777216 ;  /* 0x4b8000000404c820 */ /* 0x000fe20000400000 */
[----:B------:R-:W-:-:S03]  /*15d0*/  FADD R6, R22, R7 ;  /* 0x0000000716067221 */ /* 0x000fc60000000000 */
[----:B------:R-:W2:Y:S01]  /*15e0*/  MUFU.RCP R14, R4 ;  /* 0x00000004000e7308 */ /* 0x000ea20000001000 */
[----:B------:R-:W-:Y:S01]  /*15f0*/  FADD R17, R17, R12 ;  /* 0x0000000c11117221 */ /* 0x000fe20000000000 */
[----:B------:R-:W-:Y:S01]  /*1600*/  FADD R5, R20, R13 ;  /* 0x0000000d14057221 */ /* 0x000fe20000000000 */
[----:B------:R-:W-:Y:S01]  /*1610*/  FADD R7, R26, R15 ;  /* 0x0000000f1a077221 */ /* 0x000fe20000000000 */
[----:B------:R-:W-:Y:S01]  /*1620*/  @!P1 FMUL R0, R0, 16777216 ;  /* 0x4b80000000009820 */ /* 0x000fe20000400000 */
[----:B----4-:R-:W-:Y:S01]  /*1630*/  SEL R12, R9, RZ, P3 ;  /* 0x000000ff090c7207 */ /* 0x010fe20001800000 */
[----:B------:R-:W-:Y:S01]  /*1640*/  FADD R19, R19, R28 ;  /* 0x0000001c13137221 */ /* 0x000fe20000000000 */
[----:B------:R-:W-:Y:S01]  /*1650*/  SEL R8, R8, RZ, P3 ;  /* 0x000000ff08087207 */ /* 0x000fe20001800000 */
[----:B------:R-:W-:Y:S01]  /*1660*/  @P0 FMUL R17, R17, 0.25 ;  /* 0x3e80000011110820 */ /* 0x000fe20000400000 */
[----:B------:R-:W-:Y:S01]  /*1670*/  SEL R9, R10, RZ, P3 ;  /* 0x000000ff0a097207 */ /* 0x000fe20001800000 */
[----:B------:R-:W-:Y:S01]  /*1680*/  @P0 FMUL R5, R5, 0.25 ;  /* 0x3e80000005050820 */ /* 0x000fe20000400000 */
[----:B------:R-:W-:Y:S01]  /*1690*/  SEL R11, R11, RZ, P3 ;  /* 0x000000ff0b0b7207 */ /* 0x000fe20001800000 */
[----:B------:R-:W-:Y:S01]  /*16a0*/  @P0 FMUL R6, R6, 0.25 ;  /* 0x3e80000006060820 */ /* 0x000fe20000400000 */
[----:B------:R-:W-:Y:S01]  /*16b0*/  @P0 FMUL R7, R7, 0.25 ;  /* 0x3e80000007070820 */ /* 0x000fe20000400000 */
[----:B------:R-:W3:Y:S01]  /*16c0*/  MUFU.RCP R0, R0 ;  /* 0x0000000000007308 */ /* 0x000ee20000001000 */
[----:B------:R-:W-:Y:S01]  /*16d0*/  @!P4 FMUL R17, R17, 16777216 ;  /* 0x4b8000001111c820 */ /* 0x000fe20000400000 */
[----:B------:R-:W-:Y:S01]  /*16e0*/  @!P4 FMUL R5, R5, 16777216 ;  /* 0x4b8000000505c820 */ /* 0x000fe20000400000 */
[----:B------:R-:W-:Y:S01]  /*16f0*/  @!P4 FMUL R6, R6, 16777216 ;  /* 0x4b8000000606c820 */ /* 0x000fe20000400000 */
[----:B------:R-:W-:Y:S01]  /*1700*/  @!P4 FMUL R7, R7, 16777216 ;  /* 0x4b8000000707c820 */ /* 0x000fe20000400000 */
[----:B------:R-:W-:Y:S01]  /*1710*/  FADD R8, R27, R8 ;  /* 0x000000081b087221 */ /* 0x000fe20000000000 */
[----:B------:R-:W-:Y:S01]  /*1720*/  FADD R12, R19, R12 ;  /* 0x0000000c130c7221 */ /* 0x000fe20000000000 */
[----:B------:R-:W-:Y:S01]  /*1730*/  FADD R9, R18, R9 ;  /* 0x0000000912097221 */ /* 0x000fe20000000000 */
[----:B------:R-:W-:Y:S01]  /*1740*/  FADD R11, R16, R11 ;  /* 0x0000000b100b7221 */ /* 0x000fe20000000000 */
[----:B-1----:R-:W-:-:S04]  /*1750*/  IMAD.WIDE R2, R23, 0x4, R2 ;  /* 0x0000000417027825 */ /* 0x002fc800078e0202 */
[C---:B--2---:R-:W-:Y:S01]  /*1760*/  FMUL R4, R14.reuse, R17 ;  /* 0x000000110e047220 */ /* 0x044fe20000400000 */
[C---:B------:R-:W-:Y:S01]  /*1770*/  FMUL R5, R14.reuse, R5 ;  /* 0x000000050e057220 */ /* 0x040fe20000400000 */
[C---:B------:R-:W-:Y:S01]  /*1780*/  FMUL R6, R14.reuse, R6 ;  /* 0x000000060e067220 */ /* 0x040fe20000400000 */
[----:B------:R-:W-:Y:S01]  /*1790*/  FMUL R7, R14, R7 ;  /* 0x000000070e077220 */ /* 0x000fe20000400000 */
[----:B------:R-:W-:Y:S01]  /*17a0*/  @P2 FMUL R8, R8, 0.25 ;  /* 0x3e80000008082820 */ /* 0x000fe20000400000 */
[----:B------:R-:W-:Y:S01]  /*17b0*/  @P2 FMUL R12, R12, 0.25 ;  /* 0x3e8000000c0c2820 */ /* 0x000fe20000400000 */
[----:B------:R-:W-:Y:S01]  /*17c0*/  @P2 FMUL R9, R9, 0.25 ;  /* 0x3e80000009092820 */ /* 0x000fe20000400000 */
[----:B------:R-:W-:Y:S01]  /*17d0*/  @P2 FMUL R11, R11, 0.25 ;  /* 0x3e8000000b0b2820 */ /* 0x000fe20000400000 */
[----:B------:R-:W-:Y:S01]  /*17e0*/  @!P1 FMUL R8, R8, 16777216 ;  /* 0x4b80000008089820 */ /* 0x000fe20000400000 */
[----:B------:R-:W-:Y:S01]  /*17f0*/  @!P1 FMUL R12, R12, 16777216 ;  /* 0x4b8000000c0c9820 */ /* 0x000fe20000400000 */
[----:B------:R-:W-:Y:S01]  /*1800*/  @!P1 FMUL R9, R9, 16777216 ;  /* 0x4b80000009099820 */ /* 0x000fe20000400000 */
[----:B------:R-:W-:Y:S01]  /*1810*/  @!P1 FMUL R11, R11, 16777216 ;  /* 0x4b8000000b0b9820 */ /* 0x000fe20000400000 */
[----:B------:R1:W-:Y:S01]  /*1820*/  @!P6 STG.E.128 desc[UR4][R2.64], R4 ;  /* 0x000000040200e986 */ /* 0x0003e2000c101d04 */
[C---:B---3--:R-:W-:Y:S01]  /*1830*/  FMUL R16, R0.reuse, R8 ;  /* 0x0000000800107220 */ /* 0x048fe20000400000 */
[C---:B------:R-:W-:Y:S01]  /*1840*/  FMUL R17, R0.reuse, R12 ;  /* 0x0000000c00117220 */ /* 0x040fe20000400000 */
[C---:B------:R-:W-:Y:S01]  /*1850*/  FMUL R18, R0.reuse, R9 ;  /* 0x0000000900127220 */ /* 0x040fe20000400000 */
[----:B------:R-:W-:Y:S01]  /*1860*/  FMUL R19, R0, R11 ;  /* 0x0000000b00137220 */ /* 0x000fe20000400000 */
[----:B------:R-:W-:Y:S06]  /*1870*/  @P5 EXIT ;  /* 0x000000000000594d */ /* 0x000fec0003800000 */
[----:B------:R-:W-:Y:S01]  /*1880*/  STG.E.128 desc[UR4][R2.64+0x800], R16 ;  /* 0x0008001002007986 */ /* 0x000fe2000c101d04 */
[----:B------:R-:W-:Y:S05]  /*1890*/  EXIT ;  /* 0x000000000000794d */ /* 0x000fea0003800000 */
.L_x_0:
[----:B------:R-:W-:-:S00]  /*18a0*/  BRA `(.L_x_0) ;  /* 0xfffffffc00fc7947 */ /* 0x000fc0000383ffff */
[----:B------:R-:W-:-:S00]  /*18b0*/  NOP ;  /* 0x0000000000007918 */ /* 0x000fc00000000000 */
        /* <DEDUP_REMOVED lines=12> */
.L_x_1:


//--------------------- .nv.constant0.triton_poi_fused_avg_pool2d_36 --------------------------
	.section	.nv.constant0.triton_poi_fused_avg_pool2d_36,"a",@progbits
	.sectionflags	@""
	.align	4
.nv.constant0.triton_poi_fused_avg_pool2d_36:
	.zero		548
